//
// Generated by NVIDIA NVVM Compiler
//
// Compiler Build ID: CL-36424714
// Cuda compilation tools, release 13.0, V13.0.88
// Based on NVVM 20.0.0
//

.version 9.0
.target sm_100
.address_size 64

	// .globl	_Z10dummy_wmmaPf
.extern .func  (.param .b32 func_retval0) vprintf
(
	.param .b64 vprintf_param_0,
	.param .b64 vprintf_param_1
)
;
// _ZZ10dummy_wmmaPfE7indices has been demoted
.global .align 1 .b8 $str[34] = {105, 110, 100, 101, 120, 32, 37, 46, 48, 102, 44, 32, 116, 105, 100, 58, 32, 37, 100, 44, 32, 114, 101, 103, 105, 115, 116, 101, 114, 32, 37, 100, 10};

.visible .entry _Z10dummy_wmmaPf(
	.param .u64 .ptr .align 1 _Z10dummy_wmmaPf_param_0
)
{
	.local .align 16 .b8 	__local_depot0[16];
	.reg .b64 	%SP;
	.reg .b64 	%SPL;
	.reg .pred 	%p<7>;
	.reg .b16 	%rs<22>;
	.reg .b32 	%r<132>;
	.reg .b32 	%f<26>;
	.reg .b64 	%rd<8>;
	.reg .b64 	%fd<17>;
	// demoted variable
	.shared .align 2 .b8 _ZZ10dummy_wmmaPfE7indices[1024];
	mov.u64 	%SPL, __local_depot0;
	cvta.local.u64 	%SP, %SPL;
	mov.u32 	%r126, %tid.x;
	setp.gt.u32 	%p1, %r126, 511;
	@%p1 bra 	$L__BB0_7;
	mov.u32 	%r2, %ntid.x;
	add.s32 	%r32, %r126, %r2;
	max.u32 	%r33, %r32, 512;
	setp.lt.u32 	%p2, %r32, 512;
	selp.u32 	%r34, 1, 0, %p2;
	add.s32 	%r35, %r32, %r34;
	sub.s32 	%r36, %r33, %r35;
	div.u32 	%r37, %r36, %r2;
	add.s32 	%r3, %r37, %r34;
	and.b32  	%r38, %r3, 3;
	setp.eq.s32 	%p3, %r38, 3;
	@%p3 bra 	$L__BB0_4;
	shl.b32 	%r39, %r126, 1;
	mov.u32 	%r40, _ZZ10dummy_wmmaPfE7indices;
	add.s32 	%r124, %r40, %r39;
	shl.b32 	%r5, %r2, 1;
	add.s32 	%r41, %r3, 1;
	and.b32  	%r42, %r41, 3;
	neg.s32 	%r123, %r42;
$L__BB0_3:
	.pragma "nounroll";
	// begin inline asm
	cvt.rn.f16.s32 %rs1, %r126;
	// end inline asm
	st.shared.u16 	[%r124], %rs1;
	add.s32 	%r126, %r126, %r2;
	add.s32 	%r124, %r124, %r5;
	add.s32 	%r123, %r123, 1;
	setp.ne.s32 	%p4, %r123, 0;
	@%p4 bra 	$L__BB0_3;
$L__BB0_4:
	setp.lt.u32 	%p5, %r3, 3;
	@%p5 bra 	$L__BB0_7;
	shl.b32 	%r14, %r2, 1;
	add.s32 	%r130, %r126, %r14;
	shl.b32 	%r16, %r2, 2;
	mad.lo.s32 	%r129, %r2, 3, %r126;
	add.s32 	%r128, %r2, %r126;
	shl.b32 	%r44, %r126, 1;
	mov.u32 	%r45, _ZZ10dummy_wmmaPfE7indices;
	add.s32 	%r127, %r45, %r44;
	shl.b32 	%r20, %r2, 3;
	mul.lo.s32 	%r21, %r2, 6;
$L__BB0_6:
	// begin inline asm
	cvt.rn.f16.s32 %rs2, %r126;
	// end inline asm
	st.shared.u16 	[%r127], %rs2;
	add.s32 	%r50, %r126, %r2;
	// begin inline asm
	cvt.rn.f16.s32 %rs3, %r128;
	// end inline asm
	add.s32 	%r51, %r127, %r14;
	st.shared.u16 	[%r51], %rs3;
	add.s32 	%r52, %r50, %r2;
	// begin inline asm
	cvt.rn.f16.s32 %rs4, %r130;
	// end inline asm
	add.s32 	%r53, %r127, %r16;
	st.shared.u16 	[%r53], %rs4;
	add.s32 	%r54, %r52, %r2;
	// begin inline asm
	cvt.rn.f16.s32 %rs5, %r129;
	// end inline asm
	add.s32 	%r55, %r127, %r21;
	st.shared.u16 	[%r55], %rs5;
	add.s32 	%r126, %r54, %r2;
	add.s32 	%r130, %r130, %r16;
	add.s32 	%r129, %r129, %r16;
	add.s32 	%r128, %r128, %r16;
	add.s32 	%r127, %r127, %r20;
	setp.lt.u32 	%p6, %r126, 512;
	@%p6 bra 	$L__BB0_6;
$L__BB0_7:
	ld.param.u64 	%rd7, [_Z10dummy_wmmaPf_param_0];
	add.u64 	%rd2, %SP, 0;
	add.u64 	%rd3, %SPL, 0;
	bar.sync 	0;
	mov.u32 	%r56, _ZZ10dummy_wmmaPfE7indices;
	mov.b32 	%r57, 8;
	wmma.load.a.sync.aligned.col.m8n32k16.shared.f16 	{%r58, %r59, %r60, %r61, %r62, %r63, %r64, %r65}, [%r56], %r57;
	mov.b32 	%r66, 32;
	wmma.load.b.sync.aligned.row.m8n32k16.shared.f16 	{%r67, %r68, %r69, %r70, %r71, %r72, %r73, %r74}, [%r56], %r66;
	mov.b32 	{%rs6, %rs7}, %r67;
	// begin inline asm
	{  cvt.f32.f16 %f1, %rs6;}

	// end inline asm
	cvt.f64.f32 	%fd1, %f1;
	st.local.f64 	[%rd3], %fd1;
	mov.u32 	%r75, %tid.x;
	mov.b32 	%r76, 0;
	st.local.v2.u32 	[%rd3+8], {%r75, %r76};
	mov.u64 	%rd4, $str;
	cvta.global.u64 	%rd5, %rd4;
	{ // callseq 0, 0
	.param .b64 param0;
	st.param.b64 	[param0], %rd5;
	.param .b64 param1;
	st.param.b64 	[param1], %rd2;
	.param .b32 retval0;
	call.uni (retval0), 
	vprintf, 
	(
	param0, 
	param1
	);
	ld.param.b32 	%r77, [retval0];
	} // callseq 0
	// begin inline asm
	{  cvt.f32.f16 %f2, %rs7;}

	// end inline asm
	cvt.f64.f32 	%fd2, %f2;
	st.local.f64 	[%rd3], %fd2;
	mov.b32 	%r79, 1;
	st.local.v2.u32 	[%rd3+8], {%r75, %r79};
	{ // callseq 1, 0
	.param .b64 param0;
	st.param.b64 	[param0], %rd5;
	.param .b64 param1;
	st.param.b64 	[param1], %rd2;
	.param .b32 retval0;
	call.uni (retval0), 
	vprintf, 
	(
	param0, 
	param1
	);
	ld.param.b32 	%r80, [retval0];
	} // callseq 1
	mov.b32 	{%rs8, %rs9}, %r68;
	// begin inline asm
	{  cvt.f32.f16 %f3, %rs8;}

	// end inline asm
	cvt.f64.f32 	%fd3, %f3;
	st.local.f64 	[%rd3], %fd3;
	mov.b32 	%r82, 2;
	st.local.v2.u32 	[%rd3+8], {%r75, %r82};
	{ // callseq 2, 0
	.param .b64 param0;
	st.param.b64 	[param0], %rd5;
	.param .b64 param1;
	st.param.b64 	[param1], %rd2;
	.param .b32 retval0;
	call.uni (retval0), 
	vprintf, 
	(
	param0, 
	param1
	);
	ld.param.b32 	%r83, [retval0];
	} // callseq 2
	// begin inline asm
	{  cvt.f32.f16 %f4, %rs9;}

	// end inline asm
	cvt.f64.f32 	%fd4, %f4;
	st.local.f64 	[%rd3], %fd4;
	mov.b32 	%r85, 3;
	st.local.v2.u32 	[%rd3+8], {%r75, %r85};
	{ // callseq 3, 0
	.param .b64 param0;
	st.param.b64 	[param0], %rd5;
	.param .b64 param1;
	st.param.b64 	[param1], %rd2;
	.param .b32 retval0;
	call.uni (retval0), 
	vprintf, 
	(
	param0, 
	param1
	);
	ld.param.b32 	%r86, [retval0];
	} // callseq 3
	mov.b32 	{%rs10, %rs11}, %r69;
	// begin inline asm
	{  cvt.f32.f16 %f5, %rs10;}

	// end inline asm
	cvt.f64.f32 	%fd5, %f5;
	st.local.f64 	[%rd3], %fd5;
	mov.b32 	%r88, 4;
	st.local.v2.u32 	[%rd3+8], {%r75, %r88};
	{ // callseq 4, 0
	.param .b64 param0;
	st.param.b64 	[param0], %rd5;
	.param .b64 param1;
	st.param.b64 	[param1], %rd2;
	.param .b32 retval0;
	call.uni (retval0), 
	vprintf, 
	(
	param0, 
	param1
	);
	ld.param.b32 	%r89, [retval0];
	} // callseq 4
	// begin inline asm
	{  cvt.f32.f16 %f6, %rs11;}

	// end inline asm
	cvt.f64.f32 	%fd6, %f6;
	st.local.f64 	[%rd3], %fd6;
	mov.b32 	%r91, 5;
	st.local.v2.u32 	[%rd3+8], {%r75, %r91};
	{ // callseq 5, 0
	.param .b64 param0;
	st.param.b64 	[param0], %rd5;
	.param .b64 param1;
	st.param.b64 	[param1], %rd2;
	.param .b32 retval0;
	call.uni (retval0), 
	vprintf, 
	(
	param0, 
	param1
	);
	ld.param.b32 	%r92, [retval0];
	} // callseq 5
	mov.b32 	{%rs12, %rs13}, %r70;
	// begin inline asm
	{  cvt.f32.f16 %f7, %rs12;}

	// end inline asm
	cvt.f64.f32 	%fd7, %f7;
	st.local.f64 	[%rd3], %fd7;
	mov.b32 	%r94, 6;
	st.local.v2.u32 	[%rd3+8], {%r75, %r94};
	{ // callseq 6, 0
	.param .b64 param0;
	st.param.b64 	[param0], %rd5;
	.param .b64 param1;
	st.param.b64 	[param1], %rd2;
	.param .b32 retval0;
	call.uni (retval0), 
	vprintf, 
	(
	param0, 
	param1
	);
	ld.param.b32 	%r95, [retval0];
	} // callseq 6
	// begin inline asm
	{  cvt.f32.f16 %f8, %rs13;}

	// end inline asm
	cvt.f64.f32 	%fd8, %f8;
	st.local.f64 	[%rd3], %fd8;
	mov.b32 	%r97, 7;
	st.local.v2.u32 	[%rd3+8], {%r75, %r97};
	{ // callseq 7, 0
	.param .b64 param0;
	st.param.b64 	[param0], %rd5;
	.param .b64 param1;
	st.param.b64 	[param1], %rd2;
	.param .b32 retval0;
	call.uni (retval0), 
	vprintf, 
	(
	param0, 
	param1
	);
	ld.param.b32 	%r98, [retval0];
	} // callseq 7
	mov.b32 	{%rs14, %rs15}, %r71;
	// begin inline asm
	{  cvt.f32.f16 %f9, %rs14;}

	// end inline asm
	cvt.f64.f32 	%fd9, %f9;
	st.local.f64 	[%rd3], %fd9;
	st.local.v2.u32 	[%rd3+8], {%r75, %r57};
	{ // callseq 8, 0
	.param .b64 param0;
	st.param.b64 	[param0], %rd5;
	.param .b64 param1;
	st.param.b64 	[param1], %rd2;
	.param .b32 retval0;
	call.uni (retval0), 
	vprintf, 
	(
	param0, 
	param1
	);
	ld.param.b32 	%r100, [retval0];
	} // callseq 8
	// begin inline asm
	{  cvt.f32.f16 %f10, %rs15;}

	// end inline asm
	cvt.f64.f32 	%fd10, %f10;
	st.local.f64 	[%rd3], %fd10;
	mov.b32 	%r102, 9;
	st.local.v2.u32 	[%rd3+8], {%r75, %r102};
	{ // callseq 9, 0
	.param .b64 param0;
	st.param.b64 	[param0], %rd5;
	.param .b64 param1;
	st.param.b64 	[param1], %rd2;
	.param .b32 retval0;
	call.uni (retval0), 
	vprintf, 
	(
	param0, 
	param1
	);
	ld.param.b32 	%r103, [retval0];
	} // callseq 9
	mov.b32 	{%rs16, %rs17}, %r72;
	// begin inline asm
	{  cvt.f32.f16 %f11, %rs16;}

	// end inline asm
	cvt.f64.f32 	%fd11, %f11;
	st.local.f64 	[%rd3], %fd11;
	mov.b32 	%r105, 10;
	st.local.v2.u32 	[%rd3+8], {%r75, %r105};
	{ // callseq 10, 0
	.param .b64 param0;
	st.param.b64 	[param0], %rd5;
	.param .b64 param1;
	st.param.b64 	[param1], %rd2;
	.param .b32 retval0;
	call.uni (retval0), 
	vprintf, 
	(
	param0, 
	param1
	);
	ld.param.b32 	%r106, [retval0];
	} // callseq 10
	// begin inline asm
	{  cvt.f32.f16 %f12, %rs17;}

	// end inline asm
	cvt.f64.f32 	%fd12, %f12;
	st.local.f64 	[%rd3], %fd12;
	mov.b32 	%r108, 11;
	st.local.v2.u32 	[%rd3+8], {%r75, %r108};
	{ // callseq 11, 0
	.param .b64 param0;
	st.param.b64 	[param0], %rd5;
	.param .b64 param1;
	st.param.b64 	[param1], %rd2;
	.param .b32 retval0;
	call.uni (retval0), 
	vprintf, 
	(
	param0, 
	param1
	);
	ld.param.b32 	%r109, [retval0];
	} // callseq 11
	mov.b32 	{%rs18, %rs19}, %r73;
	// begin inline asm
	{  cvt.f32.f16 %f13, %rs18;}

	// end inline asm
	cvt.f64.f32 	%fd13, %f13;
	st.local.f64 	[%rd3], %fd13;
	mov.b32 	%r111, 12;
	st.local.v2.u32 	[%rd3+8], {%r75, %r111};
	{ // callseq 12, 0
	.param .b64 param0;
	st.param.b64 	[param0], %rd5;
	.param .b64 param1;
	st.param.b64 	[param1], %rd2;
	.param .b32 retval0;
	call.uni (retval0), 
	vprintf, 
	(
	param0, 
	param1
	);
	ld.param.b32 	%r112, [retval0];
	} // callseq 12
	// begin inline asm
	{  cvt.f32.f16 %f14, %rs19;}

	// end inline asm
	cvt.f64.f32 	%fd14, %f14;
	st.local.f64 	[%rd3], %fd14;
	mov.b32 	%r114, 13;
	st.local.v2.u32 	[%rd3+8], {%r75, %r114};
	{ // callseq 13, 0
	.param .b64 param0;
	st.param.b64 	[param0], %rd5;
	.param .b64 param1;
	st.param.b64 	[param1], %rd2;
	.param .b32 retval0;
	call.uni (retval0), 
	vprintf, 
	(
	param0, 
	param1
	);
	ld.param.b32 	%r115, [retval0];
	} // callseq 13
	mov.b32 	{%rs20, %rs21}, %r74;
	// begin inline asm
	{  cvt.f32.f16 %f15, %rs20;}

	// end inline asm
	cvt.f64.f32 	%fd15, %f15;
	st.local.f64 	[%rd3], %fd15;
	mov.b32 	%r117, 14;
	st.local.v2.u32 	[%rd3+8], {%r75, %r117};
	{ // callseq 14, 0
	.param .b64 param0;
	st.param.b64 	[param0], %rd5;
	.param .b64 param1;
	st.param.b64 	[param1], %rd2;
	.param .b32 retval0;
	call.uni (retval0), 
	vprintf, 
	(
	param0, 
	param1
	);
	ld.param.b32 	%r118, [retval0];
	} // callseq 14
	// begin inline asm
	{  cvt.f32.f16 %f16, %rs21;}

	// end inline asm
	cvt.f64.f32 	%fd16, %f16;
	st.local.f64 	[%rd3], %fd16;
	mov.b32 	%r120, 15;
	st.local.v2.u32 	[%rd3+8], {%r75, %r120};
	{ // callseq 15, 0
	.param .b64 param0;
	st.param.b64 	[param0], %rd5;
	.param .b64 param1;
	st.param.b64 	[param1], %rd2;
	.param .b32 retval0;
	call.uni (retval0), 
	vprintf, 
	(
	param0, 
	param1
	);
	ld.param.b32 	%r121, [retval0];
	} // callseq 15
	cvta.to.global.u64 	%rd6, %rd7;
	mov.f32 	%f17, 0f00000000;
	wmma.mma.sync.aligned.col.row.m8n32k16.f32.f32 {%f18, %f19, %f20, %f21, %f22, %f23, %f24, %f25}, {%r58, %r59, %r60, %r61, %r62, %r63, %r64, %r65}, {%r67, %r68, %r69, %r70, %r71, %r72, %r73, %r74}, {%f17, %f17, %f17, %f17, %f17, %f17, %f17, %f17};
	wmma.store.d.sync.aligned.row.m8n32k16.global.f32 	[%rd6], {%f18, %f19, %f20, %f21, %f22, %f23, %f24, %f25}, %r66;
	ret;

}


// ===== COMPILED SASS (sm_100) =====

	.target	sm_100

	.elftype	@"ET_EXEC"


//--------------------- .note.nv.tkinfo           --------------------------
	.section	.note.nv.tkinfo,"",@"SHT_NOTE"
	.sectionflags	@"SHF_NOTE_NV_TKINFO"
	.tkinfo
        /*0018*/ 	.word	0x00000002
        /*0030*/ 	.string	""
        /*0030*/ 	.string	"ptxas"
        /*0030*/ 	.string	"Cuda compilation tools, release 13.0, V13.0.88"
        /*0030*/ 	.string	"Build cuda_13.0.r13.0/compiler.36424714_0"
        /*0030*/ 	.string	"-arch sm_100 -m 64 "



//--------------------- .note.nv.cuinfo           --------------------------
	.section	.note.nv.cuinfo,"",@"SHT_NOTE"
	.sectionflags	@"SHF_NOTE_NV_CUINFO"
        /*0018*/ 	.short	0x0002
        /*001a*/ 	.short	0x0064
        /*001c*/ 	.short	0x0082
	.zero		2


//--------------------- .nv.info                  --------------------------
	.section	.nv.info,"",@"SHT_CUDA_INFO"
	.align	4


	//----- nvinfo : EIATTR_REGCOUNT
	.align		4
        /*0000*/ 	.byte	0x04, 0x2f
        /*0002*/ 	.short	(.L_2 - .L_1)
	.align		4
.L_1:
        /*0004*/ 	.word	index@(_Z10dummy_wmmaPf)
        /*0008*/ 	.word	0x00000024


	//----- nvinfo : EIATTR_FRAME_SIZE
	.align		4
.L_2:
        /*000c*/ 	.byte	0x04, 0x11
        /*000e*/ 	.short	(.L_4 - .L_3)
	.align		4
.L_3:
        /*0010*/ 	.word	index@(_Z10dummy_wmmaPf)
        /*0014*/ 	.word	0x00000010


	//----- nvinfo : EIATTR_MIN_STACK_SIZE
	.align		4
.L_4:
        /*0018*/ 	.byte	0x04, 0x12
        /*001a*/ 	.short	(.L_6 - .L_5)
	.align		4
.L_5:
        /*001c*/ 	.word	index@(_Z10dummy_wmmaPf)
        /*0020*/ 	.word	0x00000010
.L_6:


//--------------------- .nv.compat                --------------------------
	.section	.nv.compat,"",@"SHT_CUDA_COMPAT_INFO"
	.align	4
        /*0000*/ 	.byte	0x02, 0x09, 0x00, 0x00, 0x02, 0x02, 0x01, 0x00, 0x02, 0x05, 0x05, 0x00, 0x03, 0x07, 0x01, 0x01
        /*0010*/ 	.byte	0x02, 0x03, 0x00, 0x00, 0x02, 0x06, 0x01, 0x00, 0x04, 0x0b, 0x08, 0x00, 0x09, 0x00, 0x00, 0x00
        /*0020*/ 	.byte	0x00, 0x00, 0x00, 0x00


//--------------------- .nv.info._Z10dummy_wmmaPf --------------------------
	.section	.nv.info._Z10dummy_wmmaPf,"",@"SHT_CUDA_INFO"
	.sectionflags	@""
	.align	4


	//----- nvinfo : EIATTR_CUDA_API_VERSION
	.align		4
        /*0000*/ 	.byte	0x04, 0x37
        /*0002*/ 	.short	(.L_8 - .L_7)
.L_7:
        /*0004*/ 	.word	0x00000082


	//----- nvinfo : EIATTR_KPARAM_INFO
	.align		4
.L_8:
        /*0008*/ 	.byte	0x04, 0x17
        /*000a*/ 	.short	(.L_10 - .L_9)
.L_9:
        /*000c*/ 	.word	0x00000000
        /*0010*/ 	.short	0x0000
        /*0012*/ 	.short	0x0000
        /*0014*/ 	.byte	0x00, 0xf5, 0x21, 0x00


	//----- nvinfo : EIATTR_SPARSE_MMA_MASK
	.align		4
.L_10:
        /*0018*/ 	.byte	0x03, 0x50
        /*001a*/ 	.short	0x0000


	//----- nvinfo : EIATTR_WMMA_USED
	.align		4
        /*001c*/ 	.byte	0x01, 0x2b
	.zero		2


	//----- nvinfo : EIATTR_MAXREG_COUNT
	.align		4
        /*0020*/ 	.byte	0x03, 0x1b
        /*0022*/ 	.short	0x00ff


	//----- nvinfo : EIATTR_NUM_BARRIERS
	.align		4
        /*0024*/ 	.byte	0x02, 0x4c
        /*0026*/ 	.byte	0x01
	.zero		1


	//----- nvinfo : EIATTR_EXTERNS
	.align		4
        /*0028*/ 	.byte	0x04, 0x0f
        /*002a*/ 	.short	(.L_12 - .L_11)


	//   ....[0]....
	.align		4
.L_11:
        /*002c*/ 	.word	index@(vprintf)


	//----- nvinfo : EIATTR_MERCURY_ISA_VERSION
	.align		4
.L_12:
        /*0030*/ 	.byte	0x03, 0x5f
        /*0032*/ 	.short	0x0101


	//----- nvinfo : EIATTR_VRC_CTA_INIT_COUNT
	.align		4
        /*0034*/ 	.byte	0x02, 0x4a
	.zero		1
	.zero		1


	//----- nvinfo : EIATTR_SYSCALL_OFFSETS
	.align		4
        /*0038*/ 	.byte	0x04, 0x46
        /*003a*/ 	.short	(.L_14 - .L_13)


	//   ....[0]....
.L_13:
        /*003c*/ 	.word	0x00000780


	//   ....[1]....
        /*0040*/ 	.word	0x00000870


	//   ....[2]....
        /*0044*/ 	.word	0x00000940


	//   ....[3]....
        /*0048*/ 	.word	0x00000a10


	//   ....[4]....
        /*004c*/ 	.word	0x00000ae0


	//   ....[5]....
        /*0050*/ 	.word	0x00000bb0


	//   ....[6]....
        /*0054*/ 	.word	0x00000c80


	//   ....[7]....
        /*0058*/ 	.word	0x00000d50


	//   ....[8]....
        /*005c*/ 	.word	0x00000e20


	//   ....[9]....
        /*0060*/ 	.word	0x00000ef0


	//   ....[10]....
        /*0064*/ 	.word	0x00000fc0


	//   ....[11]....
        /*0068*/ 	.word	0x00001090


	//   ....[12]....
        /*006c*/ 	.word	0x00001160


	//   ....[13]....
        /*0070*/ 	.word	0x00001230


	//   ....[14]....
        /*0074*/ 	.word	0x00001300


	//   ....[15]....
        /*0078*/ 	.word	0x000013f0


	//----- nvinfo : EIATTR_EXIT_INSTR_OFFSETS
	.align		4
.L_14:
        /*007c*/ 	.byte	0x04, 0x1c
        /*007e*/ 	.short	(.L_16 - .L_15)


	//   ....[0]....
.L_15:
        /*0080*/ 	.word	0x00001640


	//----- nvinfo : EIATTR_CRS_STACK_SIZE
	.align		4
.L_16:
        /*0084*/ 	.byte	0x04, 0x1e
        /*0086*/ 	.short	(.L_18 - .L_17)
.L_17:
        /*0088*/ 	.word	0x00000000


	//----- nvinfo : EIATTR_CBANK_PARAM_SIZE
	.align		4
.L_18:
        /*008c*/ 	.byte	0x03, 0x19
        /*008e*/ 	.short	0x0008


	//----- nvinfo : EIATTR_PARAM_CBANK
	.align		4
        /*0090*/ 	.byte	0x04, 0x0a
        /*0092*/ 	.short	(.L_20 - .L_19)
	.align		4
.L_19:
        /*0094*/ 	.word	index@(.nv.constant0._Z10dummy_wmmaPf)
        /*0098*/ 	.short	0x0380
        /*009a*/ 	.short	0x0008


	//----- nvinfo : EIATTR_SW_WAR
	.align		4
.L_20:
        /*009c*/ 	.byte	0x04, 0x36
        /*009e*/ 	.short	(.L_22 - .L_21)
.L_21:
        /*00a0*/ 	.word	0x00000008
.L_22:


//--------------------- .nv.callgraph             --------------------------
	.section	.nv.callgraph,"",@"SHT_CUDA_CALLGRAPH"
	.align	4
	.sectionentsize	8
	.align		4
        /*0000*/ 	.word	0x00000000
	.align		4
        /*0004*/ 	.word	0xffffffff
	.align		4
        /*0008*/ 	.word	index@(_Z10dummy_wmmaPf)
	.align		4
        /*000c*/ 	.word	index@(vprintf)
	.align		4
        /*0010*/ 	.word	0x00000000
	.align		4
        /*0014*/ 	.word	0xfffffffe
	.align		4
        /*0018*/ 	.word	0x00000000
	.align		4
        /*001c*/ 	.word	0xfffffffd
	.align		4
        /*0020*/ 	.word	0x00000000
	.align		4
        /*0024*/ 	.word	0xfffffffc


//--------------------- .nv.constant4             --------------------------
	.section	.nv.constant4,"a",@progbits
	.align	8
	.align		8
.nv.constant4:
        /*0000*/ 	.dword	vprintf
	.align		8
        /*0008*/ 	.dword	$str


//--------------------- .text._Z10dummy_wmmaPf    --------------------------
	.section	.text._Z10dummy_wmmaPf,"ax",@progbits
	.align	128
        .global         _Z10dummy_wmmaPf
        .type           _Z10dummy_wmmaPf,@function
        .size           _Z10dummy_wmmaPf,(.L_x_23 - _Z10dummy_wmmaPf)
        .other          _Z10dummy_wmmaPf,@"STO_CUDA_ENTRY STV_DEFAULT"
_Z10dummy_wmmaPf:
.text._Z10dummy_wmmaPf:
[----:B------:R-:W0:Y:S01]  /*0000*/  LDC R1, c[0x0][0x37c] ;  /* 0x0000df00ff017b82 */ /* 0x000e220000000800 */
[----:B------:R-:W1:Y:S01]  /*0010*/  S2R R8, SR_TID.X ;  /* 0x0000000000087919 */ /* 0x000e620000002100 */
[----:B------:R-:W2:Y:S01]  /*0020*/  LDCU UR4, c[0x0][0x2f8] ;  /* 0x00005f00ff0477ac */ /* 0x000ea20008000800 */
[----:B0-----:R-:W-:Y:S01]  /*0030*/  VIADD R1, R1, 0xfffffff0 ;  /* 0xfffffff001017836 */ /* 0x001fe20000000000 */
[----:B------:R-:W-:Y:S01]  /*0040*/  BSSY.RECONVERGENT B0, `(.L_x_0) ;  /* 0x000004f000007945 */ /* 0x000fe20003800200 */
[----:B------:R-:W0:Y:S03]  /*0050*/  LDCU UR5, c[0x0][0x2fc] ;  /* 0x00005f80ff0577ac */ /* 0x000e260008000800 */
[----:B--2---:R-:W-:-:S05]  /*0060*/  IADD3 R30, P1, PT, R1, UR4, RZ ;  /* 0x00000004011e7c10 */ /* 0x004fca000ff3e0ff */
[----:B0-----:R-:W-:Y:S01]  /*0070*/  IMAD.X R29, RZ, RZ, UR5, P1 ;  /* 0x00000005ff1d7e24 */ /* 0x001fe200088e06ff */
[----:B-1----:R-:W-:-:S13]  /*0080*/  ISETP.GT.U32.AND P0, PT, R8, 0x1ff, PT ;  /* 0x000001ff0800780c */ /* 0x002fda0003f04070 */
[----:B------:R-:W-:Y:S05]  /*0090*/  @P0 BRA `(.L_x_1) ;  /* 0x0000000400240947 */ /* 0x000fea0003800000 */
[----:B------:R-:W0:Y:S01]  /*00a0*/  LDC R0, c[0x0][0x360] ;  /* 0x0000d800ff007b82 */ /* 0x000e220000000800 */
[----:B------:R-:W-:Y:S01]  /*00b0*/  MOV R3, R8 ;  /* 0x0000000800037202 */ /* 0x000fe20000000f00 */
[----:B------:R-:W-:Y:S01]  /*00c0*/  BSSY.RECONVERGENT B1, `(.L_x_2) ;  /* 0x000002b000017945 */ /* 0x000fe20003800200 */
[----:B0-----:R-:W0:Y:S03]  /*00d0*/  I2F.U32.RP R9, R0 ;  /* 0x0000000000097306 */ /* 0x001e260000209000 */
[----:B------:R-:W-:Y:S01]  /*00e0*/  IMAD.IADD R2, R3, 0x1, R0 ;  /* 0x0000000103027824 */ /* 0x000fe200078e0200 */
[----:B------:R-:W-:-:S04]  /*00f0*/  ISETP.NE.U32.AND P2, PT, R0, RZ, PT ;  /* 0x000000ff0000720c */ /* 0x000fc80003f45070 */
[C---:B------:R-:W-:Y:S02]  /*0100*/  ISETP.GE.U32.AND P0, PT, R2.reuse, 0x200, PT ;  /* 0x000002000200780c */ /* 0x040fe40003f06070 */
[----:B------:R-:W-:Y:S02]  /*0110*/  VIMNMX.U32 R7, PT, PT, R2, 0x200, !PT ;  /* 0x0000020002077848 */ /* 0x000fe40007fe0000 */
[----:B------:R-:W-:-:S04]  /*0120*/  SEL R6, RZ, 0x1, P0 ;  /* 0x00000001ff067807 */ /* 0x000fc80000000000 */
[----:B------:R-:W-:Y:S01]  /*0130*/  IADD3 R7, PT, PT, R7, -R2, -R6 ;  /* 0x8000000207077210 */ /* 0x000fe20007ffe806 */
[----:B0-----:R-:W0:Y:S02]  /*0140*/  MUFU.RCP R9, R9 ;  /* 0x0000000900097308 */ /* 0x001e240000001000 */
[----:B0-----:R-:W-:-:S06]  /*0150*/  VIADD R4, R9, 0xffffffe ;  /* 0x0ffffffe09047836 */ /* 0x001fcc0000000000 */
[----:B------:R0:W1:Y:S02]  /*0160*/  F2I.FTZ.U32.TRUNC.NTZ R5, R4 ;  /* 0x0000000400057305 */ /* 0x000064000021f000 */
[----:B0-----:R-:W-:Y:S02]  /*0170*/  IMAD.MOV.U32 R4, RZ, RZ, RZ ;  /* 0x000000ffff047224 */ /* 0x001fe400078e00ff */
[----:B-1----:R-:W-:-:S04]  /*0180*/  IMAD.MOV R11, RZ, RZ, -R5 ;  /* 0x000000ffff0b7224 */ /* 0x002fc800078e0a05 */
[----:B------:R-:W-:-:S04]  /*0190*/  IMAD R11, R11, R0, RZ ;  /* 0x000000000b0b7224 */ /* 0x000fc800078e02ff */
[----:B------:R-:W-:-:S06]  /*01a0*/  IMAD.HI.U32 R10, R5, R11, R4 ;  /* 0x0000000b050a7227 */ /* 0x000fcc00078e0004 */
[----:B------:R-:W-:-:S05]  /*01b0*/  IMAD.HI.U32 R5, R10, R7, RZ ;  /* 0x000000070a057227 */ /* 0x000fca00078e00ff */
[----:B------:R-:W-:-:S05]  /*01c0*/  IADD3 R2, PT, PT, -R5, RZ, RZ ;  /* 0x000000ff05027210 */ /* 0x000fca0007ffe1ff */
[----:B------:R-:W-:-:S05]  /*01d0*/  IMAD R7, R0, R2, R7 ;  /* 0x0000000200077224 */ /* 0x000fca00078e0207 */
[----:B------:R-:W-:-:S13]  /*01e0*/  ISETP.GE.U32.AND P0, PT, R7, R0, PT ;  /* 0x000000000700720c */ /* 0x000fda0003f06070 */
[----:B------:R-:W-:Y:S02]  /*01f0*/  @P0 IMAD.IADD R7, R7, 0x1, -R0 ;  /* 0x0000000107070824 */ /* 0x000fe400078e0a00 */
[----:B------:R-:W-:-:S03]  /*0200*/  @P0 VIADD R5, R5, 0x1 ;  /* 0x0000000105050836 */ /* 0x000fc60000000000 */
[----:B------:R-:W-:-:S13]  /*0210*/  ISETP.GE.U32.AND P1, PT, R7, R0, PT ;  /* 0x000000000700720c */ /* 0x000fda0003f26070 */
[----:B------:R-:W-:Y:S01]  /*0220*/  @P1 VIADD R5, R5, 0x1 ;  /* 0x0000000105051836 */ /* 0x000fe20000000000 */
[----:B------:R-:W-:-:S04]  /*0230*/  @!P2 LOP3.LUT R5, RZ, R0, RZ, 0x33, !PT ;  /* 0x00000000ff05a212 */ /* 0x000fc800078e33ff */
[----:B------:R-:W-:-:S04]  /*0240*/  IADD3 R2, PT, PT, R6, R5, RZ ;  /* 0x0000000506027210 */ /* 0x000fc80007ffe0ff */
[C---:B------:R-:W-:Y:S02]  /*0250*/  LOP3.LUT R4, R2.reuse, 0x3, RZ, 0xc0, !PT ;  /* 0x0000000302047812 */ /* 0x040fe400078ec0ff */
[----:B------:R-:W-:Y:S02]  /*0260*/  ISETP.GE.U32.AND P1, PT, R2, 0x3, PT ;  /* 0x000000030200780c */ /* 0x000fe40003f26070 */
[----:B------:R-:W-:-:S13]  /*0270*/  ISETP.NE.AND P0, PT, R4, 0x3, PT ;  /* 0x000000030400780c */ /* 0x000fda0003f05270 */
[----:B------:R-:W-:Y:S05]  /*0280*/  @!P0 BRA `(.L_x_3) ;  /* 0x0000000000388947 */ /* 0x000fea0003800000 */
[----:B------:R-:W0:Y:S01]  /*0290*/  S2UR UR5, SR_CgaCtaId ;  /* 0x00000000000579c3 */ /* 0x000e220000008800 */
[----:B------:R-:W-:Y:S01]  /*02a0*/  VIADD R2, R2, 0x1 ;  /* 0x0000000102027836 */ /* 0x000fe20000000000 */
[----:B------:R-:W-:-:S04]  /*02b0*/  UMOV UR4, 0x400 ;  /* 0x0000040000047882 */ /* 0x000fc80000000000 */
[----:B------:R-:W-:-:S05]  /*02c0*/  LOP3.LUT R2, R2, 0x3, RZ, 0xc0, !PT ;  /* 0x0000000302027812 */ /* 0x000fca00078ec0ff */
[----:B------:R-:W-:Y:S01]  /*02d0*/  IMAD.MOV R2, RZ, RZ, -R2 ;  /* 0x000000ffff027224 */ /* 0x000fe200078e0a02 */
[----:B0-----:R-:W-:-:S06]  /*02e0*/  ULEA UR4, UR5, UR4, 0x18 ;  /* 0x0000000405047291 */ /* 0x001fcc000f8ec0ff */
[----:B------:R-:W-:-:S07]  /*02f0*/  LEA R5, R3, UR4, 0x1 ;  /* 0x0000000403057c11 */ /* 0x000fce000f8e08ff */
.L_x_4:
[----:B------:R-:W-:Y:S01]  /*0300*/  VIADD R2, R2, 0x1 ;  /* 0x0000000102027836 */ /* 0x000fe20000000000 */
[----:B------:R0:W1:Y:S04]  /*0310*/  I2F.F16 R4, R3 ;  /* 0x0000000300047306 */ /* 0x0000680000200c00 */
[----:B------:R-:W-:Y:S02]  /*0320*/  ISETP.NE.AND P0, PT, R2, RZ, PT ;  /* 0x000000ff0200720c */ /* 0x000fe40003f05270 */
[C---:B0-----:R-:W-:Y:S01]  /*0330*/  IADD3 R3, PT, PT, R0.reuse, R3, RZ ;  /* 0x0000000300037210 */ /* 0x041fe20007ffe0ff */
[----:B-1----:R0:W-:Y:S02]  /*0340*/  STS.U16 [R5], R4 ;  /* 0x0000000405007388 */ /* 0x0021e40000000400 */
[----:B0-----:R-:W-:-:S08]  /*0350*/  IMAD R5, R0, 0x2, R5 ;  /* 0x0000000200057824 */ /* 0x001fd000078e0205 */
[----:B------:R-:W-:Y:S05]  /*0360*/  @P0 BRA `(.L_x_4) ;  /* 0xfffffffc00e40947 */ /* 0x000fea000383ffff */
.L_x_3:
[----:B------:R-:W-:Y:S05]  /*0370*/  BSYNC.RECONVERGENT B1 ;  /* 0x0000000000017941 */ /* 0x000fea0003800200 */
.L_x_2:
[----:B------:R-:W-:Y:S05]  /*0380*/  @!P1 BRA `(.L_x_1) ;  /* 0x0000000000689947 */ /* 0x000fea0003800000 */
[----:B------:R-:W0:Y:S01]  /*0390*/  S2UR UR5, SR_CgaCtaId ;  /* 0x00000000000579c3 */ /* 0x000e220000008800 */
[----:B------:R-:W-:Y:S01]  /*03a0*/  UMOV UR4, 0x400 ;  /* 0x0000040000047882 */ /* 0x000fe20000000000 */
[C-C-:B------:R-:W-:Y:S02]  /*03b0*/  IMAD R5, R0.reuse, 0x2, R3.reuse ;  /* 0x0000000200057824 */ /* 0x140fe400078e0203 */
[----:B------:R-:W-:Y:S02]  /*03c0*/  IMAD R7, R0, 0x3, R3 ;  /* 0x0000000300077824 */ /* 0x000fe400078e0203 */
[----:B------:R-:W-:Y:S01]  /*03d0*/  IMAD.IADD R9, R3, 0x1, R0 ;  /* 0x0000000103097824 */ /* 0x000fe200078e0200 */
[----:B0-----:R-:W-:-:S06]  /*03e0*/  ULEA UR4, UR5, UR4, 0x18 ;  /* 0x0000000405047291 */ /* 0x001fcc000f8ec0ff */
[----:B------:R-:W-:-:S07]  /*03f0*/  LEA R11, R3, UR4, 0x1 ;  /* 0x00000004030b7c11 */ /* 0x000fce000f8e08ff */
.L_x_5:
[----:B------:R0:W1:Y:S01]  /*0400*/  I2F.F16 R10, R3 ;  /* 0x00000003000a7306 */ /* 0x0000620000200c00 */
[C---:B--2---:R-:W-:Y:S01]  /*0410*/  LEA R13, R0.reuse, R11, 0x1 ;  /* 0x0000000b000d7211 */ /* 0x044fe200078e08ff */
[C-C-:B------:R-:W-:Y:S02]  /*0420*/  IMAD R15, R0.reuse, 0x4, R11.reuse ;  /* 0x00000004000f7824 */ /* 0x140fe400078e020b */
[----:B------:R-:W-:-:S04]  /*0430*/  IMAD R17, R0, 0x6, R11 ;  /* 0x0000000600117824 */ /* 0x000fc800078e020b */
[----:B------:R2:W3:Y:S01]  /*0440*/  I2F.F16 R2, R9 ;  /* 0x0000000900027306 */ /* 0x0004e20000200c00 */
[----:B0-----:R-:W-:-:S04]  /*0450*/  IADD3 R3, PT, PT, R0, R3, R0 ;  /* 0x0000000300037210 */ /* 0x001fc80007ffe000 */
[C---:B------:R-:W-:Y:S01]  /*0460*/  IADD3 R3, PT, PT, R0.reuse, R3, R0 ;  /* 0x0000000300037210 */ /* 0x040fe20007ffe000 */
[----:B-1----:R0:W-:Y:S02]  /*0470*/  STS.U16 [R11], R10 ;  /* 0x0000000a0b007388 */ /* 0x0021e40000000400 */
[----:B------:R1:W4:Y:S01]  /*0480*/  I2F.F16 R4, R5 ;  /* 0x0000000500047306 */ /* 0x0003220000200c00 */
[----:B------:R-:W-:Y:S02]  /*0490*/  ISETP.GE.U32.AND P0, PT, R3, 0x200, PT ;  /* 0x000002000300780c */ /* 0x000fe40003f06070 */
[C---:B--2---:R-:W-:Y:S01]  /*04a0*/  LEA R9, R0.reuse, R9, 0x2 ;  /* 0x0000000900097211 */ /* 0x044fe200078e10ff */
[----:B---3--:R2:W-:Y:S04]  /*04b0*/  STS.U16 [R13], R2 ;  /* 0x000000020d007388 */ /* 0x0085e80000000400 */
[----:B------:R3:W5:Y:S01]  /*04c0*/  I2F.F16 R6, R7 ;  /* 0x0000000700067306 */ /* 0x0007620000200c00 */
[----:B-1----:R-:W-:-:S02]  /*04d0*/  IMAD R5, R0, 0x4, R5 ;  /* 0x0000000400057824 */ /* 0x002fc400078e0205 */
[C---:B0-----:R-:W-:Y:S01]  /*04e0*/  IMAD R11, R0.reuse, 0x8, R11 ;  /* 0x00000008000b7824 */ /* 0x041fe200078e020b */
[----:B----4-:R2:W-:Y:S01]  /*04f0*/  STS.U16 [R15], R4 ;  /* 0x000000040f007388 */ /* 0x0105e20000000400 */
[----:B---3--:R-:W-:-:S03]  /*0500*/  IMAD R7, R0, 0x4, R7 ;  /* 0x0000000400077824 */ /* 0x008fc600078e0207 */
[----:B-----5:R2:W-:Y:S01]  /*0510*/  STS.U16 [R17], R6 ;  /* 0x0000000611007388 */ /* 0x0205e20000000400 */
[----:B------:R-:W-:Y:S05]  /*0520*/  @!P0 BRA `(.L_x_5) ;  /* 0xfffffffc00b48947 */ /* 0x000fea000383ffff */
.L_x_1:
[----:B------:R-:W-:Y:S05]  /*0530*/  BSYNC.RECONVERGENT B0 ;  /* 0x0000000000007941 */ /* 0x000fea0003800200 */
.L_x_0:
[----:B--2---:R-:W0:Y:S01]  /*0540*/  S2R R4, SR_LANEID ;  /* 0x0000000000047919 */ /* 0x004e220000000000 */
[----:B------:R-:W1:Y:S01]  /*0550*/  S2UR UR5, SR_CgaCtaId ;  /* 0x00000000000579c3 */ /* 0x000e620000008800 */
[----:B------:R-:W-:Y:S01]  /*0560*/  UMOV UR4, 0x400 ;  /* 0x0000040000047882 */ /* 0x000fe20000000000 */
[----:B------:R-:W-:-:S06]  /*0570*/  MOV R9, RZ ;  /* 0x000000ff00097202 */ /* 0x000fcc0000000f00 */
[----:B------:R-:W-:Y:S01]  /*0580*/  BAR.SYNC.DEFER_BLOCKING 0x0 ;  /* 0x0000000000007b1d */ /* 0x000fe20000010000 */
[----:B------:R-:W-:-:S05]  /*0590*/  IMAD.MOV.U32 R7, RZ, RZ, R29 ;  /* 0x000000ffff077224 */ /* 0x000fca00078e001d */
[----:B------:R-:W-:Y:S01]  /*05a0*/  STL.64 [R1+0x8], R8 ;  /* 0x0000080801007387 */ /* 0x000fe20000100a00 */
[----:B-1----:R-:W-:Y:S01]  /*05b0*/  ULEA UR4, UR5, UR4, 0x18 ;  /* 0x0000000405047291 */ /* 0x002fe2000f8ec0ff */
[--C-:B0-----:R-:W-:Y:S02]  /*05c0*/  SHF.R.U32.HI R0, RZ, 0x3, R4.reuse ;  /* 0x00000003ff007819 */ /* 0x101fe40000011604 */
[----:B------:R-:W-:Y:S02]  /*05d0*/  LOP3.LUT R2, R4, 0x7, RZ, 0xc0, !PT ;  /* 0x0000000704027812 */ /* 0x000fe400078ec0ff */
[----:B------:R-:W-:Y:S01]  /*05e0*/  SHF.R.U32.HI R3, RZ, 0x4, R4 ;  /* 0x00000004ff037819 */ /* 0x000fe20000011604 */
[----:B------:R-:W-:-:S04]  /*05f0*/  IMAD.SHL.U32 R0, R0, 0x8, RZ ;  /* 0x0000000800007824 */ /* 0x000fc800078e00ff */
[----:B------:R-:W-:Y:S01]  /*0600*/  IMAD R3, R3, 0x8, R2 ;  /* 0x0000000803037824 */ /* 0x000fe200078e0202 */
[----:B------:R-:W-:-:S04]  /*0610*/  LOP3.LUT R0, R0, 0x8, RZ, 0xe2, !PT ;  /* 0x0000000800007812 */ /* 0x000fc800078ee2ff */
[----:B------:R-:W-:-:S04]  /*0620*/  LEA R0, R3, R0, 0x5 ;  /* 0x0000000003007211 */ /* 0x000fc800078e28ff */
[----:B------:R-:W-:Y:S02]  /*0630*/  LEA R6, R0, UR4, 0x1 ;  /* 0x0000000400067c11 */ /* 0x000fe4000f8e08ff */
[----:B------:R-:W-:-:S03]  /*0640*/  LOP3.LUT R0, R4, 0xf, RZ, 0xc0, !PT ;  /* 0x0000000f04007812 */ /* 0x000fc600078ec0ff */
[----:B------:R-:W0:Y:S01]  /*0650*/  LDSM.16.MT88.4 R24, [R6] ;  /* 0x000000000618783b */ /* 0x000e220000004200 */
[----:B------:R-:W-:Y:S02]  /*0660*/  SHF.R.U32.HI R2, RZ, 0x3, R0 ;  /* 0x00000003ff027819 */ /* 0x000fe40000011600 */
[----:B------:R-:W-:Y:S01]  /*0670*/  LOP3.LUT R0, R0, 0x7, RZ, 0xc0, !PT ;  /* 0x0000000700007812 */ /* 0x000fe200078ec0ff */
[----:B------:R1:W2:Y:S02]  /*0680*/  LDSM.16.MT88.4 R16, [R6+0x20] ;  /* 0x000020000610783b */ /* 0x0002a40000004200 */
[----:B------:R-:W-:Y:S01]  /*0690*/  IMAD.SHL.U32 R3, R2, 0x8, RZ ;  /* 0x0000000802037824 */ /* 0x000fe200078e00ff */
[----:B------:R-:W-:-:S04]  /*06a0*/  MOV R2, 0x0 ;  /* 0x0000000000027802 */ /* 0x000fc80000000f00 */
[----:B------:R-:W-:Y:S02]  /*06b0*/  LOP3.LUT R0, R3, 0x8, R0, 0xe2, !PT ;  /* 0x0000000803007812 */ /* 0x000fe400078ee200 */
[----:B------:R-:W3:Y:S01]  /*06c0*/  LDC.64 R2, c[0x4][R2] ;  /* 0x0100000002027b82 */ /* 0x000ee20000000a00 */
[----:B-1----:R-:W-:Y:S02]  /*06d0*/  MOV R6, R30 ;  /* 0x0000001e00067202 */ /* 0x002fe40000000f00 */
[----:B------:R-:W-:-:S05]  /*06e0*/  IMAD.SHL.U32 R0, R0, 0x8, RZ ;  /* 0x0000000800007824 */ /* 0x000fca00078e00ff */
[----:B------:R-:W-:Y:S01]  /*06f0*/  LEA R22, R0, UR4, 0x1 ;  /* 0x0000000400167c11 */ /* 0x000fe2000f8e08ff */
[----:B------:R-:W1:Y:S05]  /*0700*/  LDCU.64 UR4, c[0x4][0x8] ;  /* 0x01000100ff0477ac */ /* 0x000e6a0008000a00 */
[----:B------:R-:W4:Y:S01]  /*0710*/  LDSM.16.MT88.2 R22, [R22] ;  /* 0x000000001616783b */ /* 0x000f220000004100 */
[----:B0-----:R-:W-:Y:S02]  /*0720*/  HADD2.F32 R0, -RZ, R24.H0_H0 ;  /* 0x20000018ff007230 */ /* 0x001fe40000004100 */
[----:B-1----:R-:W-:Y:S02]  /*0730*/  IMAD.U32 R4, RZ, RZ, UR4 ;  /* 0x00000004ff047e24 */ /* 0x002fe4000f8e00ff */
[----:B------:R-:W0:Y:S01]  /*0740*/  F2F.F64.F32 R10, R0 ;  /* 0x00000000000a7310 */ /* 0x000e220000201800 */
[----:B------:R-:W-:Y:S01]  /*0750*/  IMAD.U32 R5, RZ, RZ, UR5 ;  /* 0x00000005ff057e24 */ /* 0x000fe2000f8e00ff */
[----:B0-2---:R0:W-:Y:S06]  /*0760*/  STL.64 [R1], R10 ;  /* 0x0000000a01007387 */ /* 0x0051ec0000100a00 */
[----:B------:R-:W-:-:S07]  /*0770*/  LEPC R20, `(.L_x_6) ;  /* 0x000000001014794e */ /* 0x000fce0000000000 */
[----:B0--34-:R-:W-:Y:S05]  /*0780*/  CALL.ABS.NOINC R2 ;  /* 0x0000000002007343 */ /* 0x019fea0003c00000 */
.L_x_6:
[----:B------:R-:W0:Y:S01]  /*0790*/  S2R R2, SR_TID.X ;  /* 0x0000000000027919 */ /* 0x000e220000002100 */
[----:B------:R-:W-:Y:S01]  /*07a0*/  HADD2.F32 R0, -RZ, R24.H1_H1 ;  /* 0x30000018ff007230 */ /* 0x000fe20000004100 */
[----:B------:R-:W-:Y:S01]  /*07b0*/  MOV R28, 0x0 ;  /* 0x00000000001c7802 */ /* 0x000fe20000000f00 */
[----:B------:R-:W-:Y:S01]  /*07c0*/  IMAD.MOV.U32 R3, RZ, RZ, 0x1 ;  /* 0x00000001ff037424 */ /* 0x000fe200078e00ff */
[----:B------:R-:W1:Y:S01]  /*07d0*/  LDCU.64 UR4, c[0x4][0x8] ;  /* 0x01000100ff0477ac */ /* 0x000e620008000a00 */
[----:B------:R-:W2:Y:S01]  /*07e0*/  F2F.F64.F32 R10, R0 ;  /* 0x00000000000a7310 */ /* 0x000ea20000201800 */
[----:B------:R3:W4:Y:S01]  /*07f0*/  LDC.64 R8, c[0x4][R28] ;  /* 0x010000001c087b82 */ /* 0x0007220000000a00 */
[----:B------:R-:W-:Y:S01]  /*0800*/  IMAD.MOV.U32 R6, RZ, RZ, R30 ;  /* 0x000000ffff067224 */ /* 0x000fe200078e001e */
[----:B------:R-:W-:Y:S01]  /*0810*/  MOV R7, R29 ;  /* 0x0000001d00077202 */ /* 0x000fe20000000f00 */
[----:B--2---:R3:W-:Y:S01]  /*0820*/  STL.64 [R1], R10 ;  /* 0x0000000a01007387 */ /* 0x0047e20000100a00 */
[----:B-1----:R-:W-:Y:S01]  /*0830*/  MOV R4, UR4 ;  /* 0x0000000400047c02 */ /* 0x002fe20008000f00 */
[----:B------:R-:W-:-:S02]  /*0840*/  IMAD.U32 R5, RZ, RZ, UR5 ;  /* 0x00000005ff057e24 */ /* 0x000fc4000f8e00ff */
[----:B0-----:R3:W-:Y:S05]  /*0850*/  STL.64 [R1+0x8], R2 ;  /* 0x0000080201007387 */ /* 0x0017ea0000100a00 */
[----:B------:R-:W-:-:S07]  /*0860*/  LEPC R20, `(.L_x_7) ;  /* 0x000000001014794e */ /* 0x000fce0000000000 */
[----:B---34-:R-:W-:Y:S05]  /*0870*/  CALL.ABS.NOINC R8 ;  /* 0x0000000008007343 */ /* 0x018fea0003c00000 */
.L_x_7:
[----:B------:R-:W-:Y:S01]  /*0880*/  HADD2.F32 R0, -RZ, R25.H0_H0 ;  /* 0x20000019ff007230 */ /* 0x000fe20000004100 */
[----:B------:R0:W1:Y:S01]  /*0890*/  LDC.64 R8, c[0x4][R28] ;  /* 0x010000001c087b82 */ /* 0x0000620000000a00 */
[----:B------:R-:W-:Y:S01]  /*08a0*/  IMAD.MOV.U32 R3, RZ, RZ, 0x2 ;  /* 0x00000002ff037424 */ /* 0x000fe200078e00ff */
[----:B------:R-:W2:Y:S01]  /*08b0*/  LDCU.64 UR4, c[0x4][0x8] ;  /* 0x01000100ff0477ac */ /* 0x000ea20008000a00 */
[----:B------:R-:W3:Y:S01]  /*08c0*/  F2F.F64.F32 R10, R0 ;  /* 0x00000000000a7310 */ /* 0x000ee20000201800 */
[----:B------:R-:W-:Y:S02]  /*08d0*/  IMAD.MOV.U32 R6, RZ, RZ, R30 ;  /* 0x000000ffff067224 */ /* 0x000fe400078e001e */
[----:B------:R0:W-:Y:S01]  /*08e0*/  STL.64 [R1+0x8], R2 ;  /* 0x0000080201007387 */ /* 0x0001e20000100a00 */
[----:B------:R-:W-:-:S03]  /*08f0*/  IMAD.MOV.U32 R7, RZ, RZ, R29 ;  /* 0x000000ffff077224 */ /* 0x000fc600078e001d */
[----:B---3--:R0:W-:Y:S01]  /*0900*/  STL.64 [R1], R10 ;  /* 0x0000000a01007387 */ /* 0x0081e20000100a00 */
[----:B--2---:R-:W-:Y:S01]  /*0910*/  IMAD.U32 R4, RZ, RZ, UR4 ;  /* 0x00000004ff047e24 */ /* 0x004fe2000f8e00ff */
[----:B------:R-:W-:-:S07]  /*0920*/  MOV R5, UR5 ;  /* 0x0000000500057c02 */ /* 0x000fce0008000f00 */
[----:B------:R-:W-:-:S07]  /*0930*/  LEPC R20, `(.L_x_8) ;  /* 0x000000001014794e */ /* 0x000fce0000000000 */
[----:B01----:R-:W-:Y:S05]  /*0940*/  CALL.ABS.NOINC R8 ;  /* 0x0000000008007343 */ /* 0x003fea0003c00000 */
.L_x_8:
[----:B------:R-:W-:Y:S01]  /*0950*/  HADD2.F32 R0, -RZ, R25.H1_H1 ;  /* 0x30000019ff007230 */ /* 0x000fe20000004100 */
[----:B------:R-:W-:Y:S01]  /*0960*/  MOV R3, 0x3 ;  /* 0x0000000300037802 */ /* 0x000fe20000000f00 */
[----:B------:R0:W1:Y:S01]  /*0970*/  LDC.64 R8, c[0x4][R28] ;  /* 0x010000001c087b82 */ /* 0x0000620000000a00 */
[----:B------:R-:W2:Y:S01]  /*0980*/  LDCU.64 UR4, c[0x4][0x8] ;  /* 0x01000100ff0477ac */ /* 0x000ea20008000a00 */
[----:B------:R-:W3:Y:S01]  /*0990*/  F2F.F64.F32 R10, R0 ;  /* 0x00000000000a7310 */ /* 0x000ee20000201800 */
[----:B------:R-:W-:Y:S01]  /*09a0*/  MOV R6, R30 ;  /* 0x0000001e00067202 */ /* 0x000fe20000000f00 */
[----:B------:R0:W-:Y:S01]  /*09b0*/  STL.64 [R1+0x8], R2 ;  /* 0x0000080201007387 */ /* 0x0001e20000100a00 */
[----:B------:R-:W-:-:S03]  /*09c0*/  IMAD.MOV.U32 R7, RZ, RZ, R29 ;  /* 0x000000ffff077224 */ /* 0x000fc600078e001d */
[----:B---3--:R0:W-:Y:S01]  /*09d0*/  STL.64 [R1], R10 ;  /* 0x0000000a01007387 */ /* 0x0081e20000100a00 */
[----:B--2---:R-:W-:Y:S02]  /*09e0*/  IMAD.U32 R4, RZ, RZ, UR4 ;  /* 0x00000004ff047e24 */ /* 0x004fe4000f8e00ff */
[----:B------:R-:W-:-:S07]  /*09f0*/  IMAD.U32 R5, RZ, RZ, UR5 ;  /* 0x00000005ff057e24 */ /* 0x000fce000f8e00ff */
[----:B------:R-:W-:-:S07]  /*0a00*/  LEPC R20, `(.L_x_9) ;  /* 0x000000001014794e */ /* 0x000fce0000000000 */
[----:B01----:R-:W-:Y:S05]  /*0a10*/  CALL.ABS.NOINC R8 ;  /* 0x0000000008007343 */ /* 0x003fea0003c00000 */
.L_x_9:
[----:B------:R-:W-:Y:S01]  /*0a20*/  HADD2.F32 R0, -RZ, R26.H0_H0 ;  /* 0x2000001aff007230 */ /* 0x000fe20000004100 */
[----:B------:R0:W1:Y:S01]  /*0a30*/  LDC.64 R8, c[0x4][R28] ;  /* 0x010000001c087b82 */ /* 0x0000620000000a00 */
[----:B------:R-:W-:Y:S01]  /*0a40*/  IMAD.MOV.U32 R3, RZ, RZ, 0x4 ;  /* 0x00000004ff037424 */ /* 0x000fe200078e00ff */
[----:B------:R-:W2:Y:S01]  /*0a50*/  LDCU.64 UR4, c[0x4][0x8] ;  /* 0x01000100ff0477ac */ /* 0x000ea20008000a00 */
[----:B------:R-:W3:Y:S01]  /*0a60*/  F2F.F64.F32 R10, R0 ;  /* 0x00000000000a7310 */ /* 0x000ee20000201800 */
[----:B------:R-:W-:Y:S01]  /*0a70*/  IMAD.MOV.U32 R6, RZ, RZ, R30 ;  /* 0x000000ffff067224 */ /* 0x000fe200078e001e */
[----:B------:R-:W-:Y:S01]  /*0a80*/  MOV R7, R29 ;  /* 0x0000001d00077202 */ /* 0x000fe20000000f00 */
[----:B------:R0:W-:Y:S04]  /*0a90*/  STL.64 [R1+0x8], R2 ;  /* 0x0000080201007387 */ /* 0x0001e80000100a00 */
[----:B---3--:R0:W-:Y:S01]  /*0aa0*/  STL.64 [R1], R10 ;  /* 0x0000000a01007387 */ /* 0x0081e20000100a00 */
[----:B--2---:R-:W-:Y:S01]  /*0ab0*/  MOV R4, UR4 ;  /* 0x0000000400047c02 */ /* 0x004fe20008000f00 */
[----:B------:R-:W-:-:S07]  /*0ac0*/  IMAD.U32 R5, RZ, RZ, UR5 ;  /* 0x00000005ff057e24 */ /* 0x000fce000f8e00ff */
[----:B------:R-:W-:-:S07]  /*0ad0*/  LEPC R20, `(.L_x_10) ;  /* 0x000000001014794e */ /* 0x000fce0000000000 */
[----:B01----:R-:W-:Y:S05]  /*0ae0*/  CALL.ABS.NOINC R8 ;  /* 0x0000000008007343 */ /* 0x003fea0003c00000 */
.L_x_10:
[----:B------:R-:W-:Y:S01]  /*0af0*/  HADD2.F32 R0, -RZ, R26.H1_H1 ;  /* 0x3000001aff007230 */ /* 0x000fe20000004100 */
        /* <DEDUP_REMOVED lines=12> */
.L_x_11:
[----:B------:R-:W-:Y:S01]  /*0bc0*/  HADD2.F32 R0, -RZ, R27.H0_H0 ;  /* 0x2000001bff007230 */ /* 0x000fe20000004100 */
        /* <DEDUP_REMOVED lines=12> */
.L_x_12:
[----:B------:R-:W-:Y:S01]  /*0c90*/  HADD2.F32 R0, -RZ, R27.H1_H1 ;  /* 0x3000001bff007230 */ /* 0x000fe20000004100 */
        /* <DEDUP_REMOVED lines=12> */
.L_x_13:
        /* <DEDUP_REMOVED lines=13> */
.L_x_14:
        /* <DEDUP_REMOVED lines=13> */
.L_x_15:
        /* <DEDUP_REMOVED lines=13> */
.L_x_16:
        /* <DEDUP_REMOVED lines=13> */
.L_x_17:
        /* <DEDUP_REMOVED lines=13> */
.L_x_18:
        /* <DEDUP_REMOVED lines=13> */
.L_x_19:
        /* <DEDUP_REMOVED lines=13> */
.L_x_20:
[----:B------:R-:W-:Y:S01]  /*1310*/  HADD2.F32 R0, -RZ, R19.H1_H1 ;  /* 0x30000013ff007230 */ /* 0x000fe20000004100 */
[----:B------:R-:W-:Y:S01]  /*1320*/  MOV R10, R2 ;  /* 0x00000002000a7202 */ /* 0x000fe20000000f00 */
[----:B------:R-:W-:Y:S01]  /*1330*/  IMAD.MOV.U32 R11, RZ, RZ, 0xf ;  /* 0x0000000fff0b7424 */ /* 0x000fe200078e00ff */
[----:B------:R0:W1:Y:S01]  /*1340*/  LDC.64 R2, c[0x4][R28] ;  /* 0x010000001c027b82 */ /* 0x0000620000000a00 */
[----:B------:R-:W2:Y:S01]  /*1350*/  F2F.F64.F32 R8, R0 ;  /* 0x0000000000087310 */ /* 0x000ea20000201800 */
[----:B------:R-:W3:Y:S01]  /*1360*/  LDCU.64 UR4, c[0x4][0x8] ;  /* 0x01000100ff0477ac */ /* 0x000ee20008000a00 */
[----:B------:R-:W-:Y:S01]  /*1370*/  IMAD.MOV.U32 R6, RZ, RZ, R30 ;  /* 0x000000ffff067224 */ /* 0x000fe200078e001e */
[----:B------:R0:W-:Y:S01]  /*1380*/  STL.64 [R1+0x8], R10 ;  /* 0x0000080a01007387 */ /* 0x0001e20000100a00 */
[----:B------:R-:W-:-:S03]  /*1390*/  IMAD.MOV.U32 R7, RZ, RZ, R29 ;  /* 0x000000ffff077224 */ /* 0x000fc600078e001d */
[----:B------:R-:W4:Y:S01]  /*13a0*/  LDC.64 R32, c[0x0][0x358] ;  /* 0x0000d600ff207b82 */ /* 0x000f220000000a00 */
[----:B--2---:R0:W-:Y:S01]  /*13b0*/  STL.64 [R1], R8 ;  /* 0x0000000801007387 */ /* 0x0041e20000100a00 */
[----:B---3--:R-:W-:Y:S01]  /*13c0*/  IMAD.U32 R4, RZ, RZ, UR4 ;  /* 0x00000004ff047e24 */ /* 0x008fe2000f8e00ff */
[----:B------:R-:W-:-:S07]  /*13d0*/  MOV R5, UR5 ;  /* 0x0000000500057c02 */ /* 0x000fce0008000f00 */
[----:B------:R-:W-:-:S07]  /*13e0*/  LEPC R20, `(.L_x_21) ;  /* 0x000000001014794e */ /* 0x000fce0000000000 */
[----:B01--4-:R-:W-:Y:S05]  /*13f0*/  CALL.ABS.NOINC R2 ;  /* 0x0000000002007343 */ /* 0x013fea0003c00000 */
.L_x_21:
[----:B------:R-:W0:Y:S01]  /*1400*/  S2R R2, SR_LANEID ;  /* 0x0000000000027919 */ /* 0x000e220000000000 */
[----:B------:R-:W-:Y:S05]  /*1410*/  WARPSYNC.ALL ;  /* 0x0000000000007948 */ /* 0x000fea0003800000 */
[----:B------:R-:W1:Y:S01]  /*1420*/  LDCU.64 UR4, c[0x0][0x380] ;  /* 0x00007000ff0477ac */ /* 0x000e620008000a00 */
[----:B------:R-:W-:Y:S01]  /*1430*/  HMMA.16816.F32 R24, R24, R22, RZ ;  /* 0x000000161818723c */ /* 0x000fe200000018ff */
[----:B------:R-:W-:Y:S01]  /*1440*/  IMAD.MOV.U32 R3, RZ, RZ, RZ ;  /* 0x000000ffff037224 */ /* 0x000fe200078e00ff */
[----:B------:R-:W-:Y:S02]  /*1450*/  R2UR UR6, R32 ;  /* 0x00000000200672ca */ /* 0x000fe400000e0000 */
[----:B------:R-:W-:-:S02]  /*1460*/  R2UR UR7, R33 ;  /* 0x00000000210772ca */ /* 0x000fc400000e0000 */
[C---:B------:R-:W-:Y:S02]  /*1470*/  R2UR UR8, R32.reuse ;  /* 0x00000000200872ca */ /* 0x040fe400000e0000 */
[----:B------:R-:W-:Y:S01]  /*1480*/  HMMA.16816.F32 R16, R16, R22, RZ ;  /* 0x000000161010723c */ /* 0x000fe200000018ff */
[C---:B------:R-:W-:Y:S02]  /*1490*/  R2UR UR9, R33.reuse ;  /* 0x00000000210972ca */ /* 0x040fe400000e0000 */
[C---:B------:R-:W-:Y:S02]  /*14a0*/  R2UR UR10, R32.reuse ;  /* 0x00000000200a72ca */ /* 0x040fe400000e0000 */
[C---:B------:R-:W-:Y:S02]  /*14b0*/  R2UR UR11, R33.reuse ;  /* 0x00000000210b72ca */ /* 0x040fe400000e0000 */
[----:B------:R-:W-:Y:S02]  /*14c0*/  R2UR UR12, R32 ;  /* 0x00000000200c72ca */ /* 0x000fe400000e0000 */
[----:B------:R-:W-:-:S02]  /*14d0*/  R2UR UR13, R33 ;  /* 0x00000000210d72ca */ /* 0x000fc400000e0000 */
[C---:B------:R-:W-:Y:S02]  /*14e0*/  R2UR UR14, R32.reuse ;  /* 0x00000000200e72ca */ /* 0x040fe400000e0000 */
[----:B------:R-:W-:Y:S02]  /*14f0*/  R2UR UR15, R33 ;  /* 0x00000000210f72ca */ /* 0x000fe400000e0000 */
[----:B------:R-:W-:Y:S02]  /*1500*/  R2UR UR16, R32 ;  /* 0x00000000201072ca */ /* 0x000fe400000e0000 */
[----:B0-----:R-:W-:Y:S02]  /*1510*/  SHF.L.U32 R5, R2, 0x1, RZ ;  /* 0x0000000102057819 */ /* 0x001fe400000006ff */
[----:B------:R-:W-:Y:S02]  /*1520*/  SHF.R.U32.HI R2, RZ, 0x2, R2 ;  /* 0x00000002ff027819 */ /* 0x000fe40000011602 */
[----:B------:R-:W-:-:S02]  /*1530*/  LOP3.LUT R5, R5, 0x6, RZ, 0xe2, !PT ;  /* 0x0000000605057812 */ /* 0x000fc400078ee2ff */
[----:B------:R-:W-:Y:S02]  /*1540*/  R2UR UR17, R33 ;  /* 0x00000000211172ca */ /* 0x000fe400000e0000 */
[C---:B------:R-:W-:Y:S01]  /*1550*/  R2UR UR18, R32.reuse ;  /* 0x00000000201272ca */ /* 0x040fe200000e0000 */
[----:B------:R-:W-:Y:S01]  /*1560*/  IMAD.WIDE.U32 R2, R5, 0x20, R2 ;  /* 0x0000002005027825 */ /* 0x000fe200078e0002 */
[C---:B------:R-:W-:Y:S02]  /*1570*/  R2UR UR19, R33.reuse ;  /* 0x00000000211372ca */ /* 0x040fe400000e0000 */
[----:B------:R-:W-:Y:S02]  /*1580*/  R2UR UR20, R32 ;  /* 0x00000000201472ca */ /* 0x000fe400000e0000 */
[----:B------:R-:W-:Y:S02]  /*1590*/  R2UR UR21, R33 ;  /* 0x00000000211572ca */ /* 0x000fe400000e0000 */
[----:B-1----:R-:W-:-:S04]  /*15a0*/  LEA R4, P0, R2, UR4, 0x2 ;  /* 0x0000000402047c11 */ /* 0x002fc8000f8010ff */
[----:B------:R-:W-:-:S05]  /*15b0*/  LEA.HI.X R5, R2, UR5, R3, 0x2, P0 ;  /* 0x0000000502057c11 */ /* 0x000fca00080f1403 */
[----:B------:R-:W-:Y:S04]  /*15c0*/  STG.E desc[UR6][R4.64], R24 ;  /* 0x0000001804007986 */ /* 0x000fe8000c101906 */
[----:B------:R-:W-:Y:S04]  /*15d0*/  STG.E desc[UR8][R4.64+0x80], R25 ;  /* 0x0000801904007986 */ /* 0x000fe8000c101908 */
[----:B------:R-:W-:Y:S04]  /*15e0*/  STG.E desc[UR10][R4.64+0x20], R26 ;  /* 0x0000201a04007986 */ /* 0x000fe8000c10190a */
[----:B------:R-:W-:Y:S04]  /*15f0*/  STG.E desc[UR12][R4.64+0xa0], R27 ;  /* 0x0000a01b04007986 */ /* 0x000fe8000c10190c */
[----:B------:R-:W-:Y:S04]  /*1600*/  STG.E desc[UR14][R4.64+0x40], R16 ;  /* 0x0000401004007986 */ /* 0x000fe8000c10190e */
[----:B------:R-:W-:Y:S04]  /*1610*/  STG.E desc[UR16][R4.64+0xc0], R17 ;  /* 0x0000c01104007986 */ /* 0x000fe8000c101910 */
[----:B------:R-:W-:Y:S04]  /*1620*/  STG.E desc[UR18][R4.64+0x60], R18 ;  /* 0x0000601204007986 */ /* 0x000fe8000c101912 */
[----:B------:R-:W-:Y:S01]  /*1630*/  STG.E desc[UR20][R4.64+0xe0], R19 ;  /* 0x0000e01304007986 */ /* 0x000fe2000c101914 */
[----:B------:R-:W-:Y:S05]  /*1640*/  EXIT ;  /* 0x000000000000794d */ /* 0x000fea0003800000 */
.L_x_22:
[----:B------:R-:W-:-:S00]  /*1650*/  BRA `(.L_x_22) ;  /* 0xfffffffc00fc7947 */ /* 0x000fc0000383ffff */
[----:B------:R-:W-:-:S00]  /*1660*/  NOP ;  /* 0x0000000000007918 */ /* 0x000fc00000000000 */
        /* <DEDUP_REMOVED lines=9> */
.L_x_23:


//--------------------- .nv.global.init           --------------------------
	.section	.nv.global.init,"aw",@progbits
.nv.global.init:
	.type		$str,@object
	.size		$str,(.L_0 - $str)
$str:
        /*0000*/ 	.byte	0x69, 0x6e, 0x64, 0x65, 0x78, 0x20, 0x25, 0x2e, 0x30, 0x66, 0x2c, 0x20, 0x74, 0x69, 0x64, 0x3a
        /*0010*/ 	.byte	0x20, 0x25, 0x64, 0x2c, 0x20, 0x72, 0x65, 0x67, 0x69, 0x73, 0x74, 0x65, 0x72, 0x20, 0x25, 0x64
        /*0020*/ 	.byte	0x0a, 0x00
.L_0:


//--------------------- .nv.shared._Z10dummy_wmmaPf --------------------------
	.section	.nv.shared._Z10dummy_wmmaPf,"aw",@nobits
	.sectionflags	@""
	.align	2
.nv.shared._Z10dummy_wmmaPf:
	.zero		2048


//--------------------- .nv.shared.reserved.0     --------------------------
	.section	.nv.shared.reserved.0,"aw",@nobits
	.weak		__nv_reservedSMEM_offset_0_alias
	.size		__nv_reservedSMEM_offset_0_alias, 0, 64
	.other		__nv_reservedSMEM_offset_0_alias,@"STO_CUDA_RESERVED_SHARED STV_DEFAULT"
__nv_reservedSMEM_offset_0_alias:
	.zero		0
	.zero		64


//--------------------- .nv.constant0._Z10dummy_wmmaPf --------------------------
	.section	.nv.constant0._Z10dummy_wmmaPf,"a",@progbits
	.sectionflags	@""
	.align	4
.nv.constant0._Z10dummy_wmmaPf:
	.zero		904


//--------------------- SYMBOLS --------------------------

	.type		.nv.reservedSmem.offset0,@object
	.size		.nv.reservedSmem.offset0,0x4
	.type		.nv.reservedSmem.cap,@object
	.size		.nv.reservedSmem.cap,0x4
	.type		vprintf,@function
